	.headerflags	@"EF_CUDA_TEXMODE_UNIFIED EF_CUDA_64BIT_ADDRESS EF_CUDA_ACCELERATORS EF_CUDA_SM90 EF_CUDA_VIRTUAL_SM(EF_CUDA_SM90)"
	.elftype	@"ET_EXEC"


//--------------------- .nv.info                  --------------------------
	.section	.nv.info,"",@"SHT_CUDA_INFO"
	.align	4


	//----- nvinfo : EIATTR_REGCOUNT
	.align		4
        /*0000*/ 	.byte	0x04, 0x2f
        /*0002*/ 	.short	(.L_1 - .L_0)
	.align		4
.L_0:
        /*0004*/ 	.word	index@(triton_poi_fused_cat_clone_2)
        /*0008*/ 	.word	0x00000013


	//----- nvinfo : EIATTR_MIN_STACK_SIZE
	.align		4
.L_1:
        /*000c*/ 	.byte	0x04, 0x12
        /*000e*/ 	.short	(.L_3 - .L_2)
	.align		4
.L_2:
        /*0010*/ 	.word	index@(triton_poi_fused_cat_clone_2)
        /*0014*/ 	.word	0x00000000


	//----- nvinfo : EIATTR_FRAME_SIZE
	.align		4
.L_3:
        /*0018*/ 	.byte	0x04, 0x11
        /*001a*/ 	.short	(.L_5 - .L_4)
	.align		4
.L_4:
        /*001c*/ 	.word	index@(triton_poi_fused_cat_clone_2)
        /*0020*/ 	.word	0x00000000


	//----- nvinfo : EIATTR_MIN_STACK_SIZE
	.align		4
.L_5:
        /*0024*/ 	.byte	0x04, 0x12
        /*0026*/ 	.short	(.L_7 - .L_6)
	.align		4
.L_6:
        /*0028*/ 	.word	index@(triton_poi_fused_cat_clone_2)
        /*002c*/ 	.word	0x00000000
.L_7:


//--------------------- .nv.info.triton_poi_fused_cat_clone_2 --------------------------
	.section	.nv.info.triton_poi_fused_cat_clone_2,"",@"SHT_CUDA_INFO"
	.sectionflags	@""
	.align	4


	//----- nvinfo : EIATTR_CUDA_API_VERSION
	.align		4
        /*0000*/ 	.byte	0x04, 0x37
        /*0002*/ 	.short	(.L_9 - .L_8)
.L_8:
        /*0004*/ 	.word	0x0000007c


	//----- nvinfo : EIATTR_KPARAM_INFO
	.align		4
.L_9:
        /*0008*/ 	.byte	0x04, 0x17
        /*000a*/ 	.short	(.L_11 - .L_10)
.L_10:
        /*000c*/ 	.word	0x00000000
        /*0010*/ 	.short	0x0004
        /*0012*/ 	.short	0x001c
        /*0014*/ 	.byte	0x00, 0xf0, 0x11, 0x00


	//----- nvinfo : EIATTR_KPARAM_INFO
	.align		4
.L_11:
        /*0018*/ 	.byte	0x04, 0x17
        /*001a*/ 	.short	(.L_13 - .L_12)
.L_12:
        /*001c*/ 	.word	0x00000000
        /*0020*/ 	.short	0x0003
        /*0022*/ 	.short	0x0018
        /*0024*/ 	.byte	0x00, 0xf0, 0x11, 0x00


	//----- nvinfo : EIATTR_KPARAM_INFO
	.align		4
.L_13:
        /*0028*/ 	.byte	0x04, 0x17
        /*002a*/ 	.short	(.L_15 - .L_14)
.L_14:
        /*002c*/ 	.word	0x00000000
        /*0030*/ 	.short	0x0002
        /*0032*/ 	.short	0x0010
        /*0034*/ 	.byte	0x00, 0xf4, 0x21, 0x00


	//----- nvinfo : EIATTR_KPARAM_INFO
	.align		4
.L_15:
        /*0038*/ 	.byte	0x04, 0x17
        /*003a*/ 	.short	(.L_17 - .L_16)
.L_16:
        /*003c*/ 	.word	0x00000000
        /*0040*/ 	.short	0x0001
        /*0042*/ 	.short	0x0008
        /*0044*/ 	.byte	0x00, 0xf4, 0x21, 0x00


	//----- nvinfo : EIATTR_KPARAM_INFO
	.align		4
.L_17:
        /*0048*/ 	.byte	0x04, 0x17
        /*004a*/ 	.short	(.L_19 - .L_18)
.L_18:
        /*004c*/ 	.word	0x00000000
        /*0050*/ 	.short	0x0000
        /*0052*/ 	.short	0x0000
        /*0054*/ 	.byte	0x00, 0xf4, 0x21, 0x00


	//----- nvinfo : EIATTR_SPARSE_MMA_MASK
	.align		4
.L_19:
        /*0058*/ 	.byte	0x03, 0x50
        /*005a*/ 	.short	0x0000


	//----- nvinfo : EIATTR_MAXREG_COUNT
	.align		4
        /*005c*/ 	.byte	0x03, 0x1b
        /*005e*/ 	.short	0x00ff


	//----- nvinfo : EIATTR_EXIT_INSTR_OFFSETS
	.align		4
        /*0060*/ 	.byte	0x04, 0x1c
        /*0062*/ 	.short	(.L_21 - .L_20)


	//   ....[0]....
.L_20:
        /*0064*/ 	.word	0x000003a0


	//   ....[1]....
        /*0068*/ 	.word	0x00000410


	//----- nvinfo : EIATTR_REQNTID
	.align		4
.L_21:
        /*006c*/ 	.byte	0x04, 0x10
        /*006e*/ 	.short	(.L_23 - .L_22)
.L_22:
        /*0070*/ 	.word	0x00000020
        /*0074*/ 	.word	0x00000001
        /*0078*/ 	.word	0x00000001


	//----- nvinfo : EIATTR_CBANK_PARAM_SIZE
	.align		4
.L_23:
        /*007c*/ 	.byte	0x03, 0x19
        /*007e*/ 	.short	0x0020


	//----- nvinfo : EIATTR_PARAM_CBANK
	.align		4
        /*0080*/ 	.byte	0x04, 0x0a
        /*0082*/ 	.short	(.L_25 - .L_24)
	.align		4
.L_24:
        /*0084*/ 	.word	index@(.nv.constant0.triton_poi_fused_cat_clone_2)
        /*0088*/ 	.short	0x0210
        /*008a*/ 	.short	0x0020


	//----- nvinfo : EIATTR_SW_WAR
	.align		4
.L_25:
        /*008c*/ 	.byte	0x04, 0x36
        /*008e*/ 	.short	(.L_27 - .L_26)
.L_26:
        /*0090*/ 	.word	0x00000008
.L_27:


//--------------------- .nv.callgraph             --------------------------
	.section	.nv.callgraph,"",@"SHT_CUDA_CALLGRAPH"
	.align	4
	.sectionentsize	8
	.align		4
        /*0000*/ 	.word	0x00000000
	.align		4
        /*0004*/ 	.word	0xffffffff
	.align		4
        /*0008*/ 	.word	0x00000000
	.align		4
        /*000c*/ 	.word	0xfffffffe
	.align		4
        /*0010*/ 	.word	0x00000000
	.align		4
        /*0014*/ 	.word	0xfffffffd
	.align		4
        /*0018*/ 	.word	0x00000000
	.align		4
        /*001c*/ 	.word	0xfffffffc


//--------------------- .text.triton_poi_fused_cat_clone_2 --------------------------
	.section	.text.triton_poi_fused_cat_clone_2,"ax",@progbits
	.sectionflags	@"SHF_BARRIERS=1"
	.align	128
        .global         triton_poi_fused_cat_clone_2
        .type           triton_poi_fused_cat_clone_2,@function
        .size           triton_poi_fused_cat_clone_2,(.L_x_1 - triton_poi_fused_cat_clone_2)
        .other          triton_poi_fused_cat_clone_2,@"STO_CUDA_ENTRY STV_DEFAULT"
triton_poi_fused_cat_clone_2:
.text.triton_poi_fused_cat_clone_2:
[----:B------:R-:W0:Y:S02]  /*0000*/  LDC R1, c[0x0][0x28] ;  /* 0x00000a00ff017b82 */ /* 0x000e240000000800 */
[----:B------:R-:W1:Y:S01]  /*0010*/  S2R R0, SR_CTAID.Y ;  /* 0x0000000000007919 */ /* 0x000e620000002600 */
[----:B------:R-:W2:Y:S01]  /*0020*/  LDC.64 R2, c[0x0][0x210] ;  /* 0x00008400ff027b82 */ /* 0x000ea20000000a00 */
[----:B------:R-:W-:Y:S01]  /*0030*/  ULDC.64 UR6, c[0x0][0x208] ;  /* 0x0000820000067ab9 */ /* 0x000fe20000000a00 */
[----:B------:R-:W3:Y:S01]  /*0040*/  S2R R16, SR_TID.X ;  /* 0x0000000000107919 */ /* 0x000ee20000002100 */
[----:B------:R-:W4:Y:S05]  /*0050*/  S2R R8, SR_CTAID.X ;  /* 0x0000000000087919 */ /* 0x000f2a0000002500 */
[----:B------:R-:W5:Y:S01]  /*0060*/  LDC.64 R4, c[0x0][0x218] ;  /* 0x00008600ff047b82 */ /* 0x000f620000000a00 */
[----:B-1----:R-:W-:-:S02]  /*0070*/  IMAD.SHL.U32 R0, R0, 0x10, RZ ;  /* 0x0000001000007824 */ /* 0x002fc400078e00ff */
[----:B---3--:R-:W-:Y:S01]  /*0080*/  IMAD.SHL.U32 R7, R16, 0x2, RZ ;  /* 0x0000000210077824 */ /* 0x008fe200078e00ff */
[----:B------:R-:W-:Y:S01]  /*0090*/  SHF.R.U32.HI R11, RZ, 0x3, R16 ;  /* 0x00000003ff0b7819 */ /* 0x000fe20000011610 */
[----:B----4-:R-:W-:-:S03]  /*00a0*/  IMAD.SHL.U32 R8, R8, 0x4, RZ ;  /* 0x0000000408087824 */ /* 0x010fc600078e00ff */
[----:B------:R-:W-:Y:S02]  /*00b0*/  LOP3.LUT R6, R0, 0xe, R7, 0xf8, !PT ;  /* 0x0000000e00067812 */ /* 0x000fe400078ef807 */
[----:B------:R-:W-:Y:S02]  /*00c0*/  SGXT.U32 R11, R11, 0x2 ;  /* 0x000000020b0b781a */ /* 0x000fe40000000000 */
[----:B------:R-:W-:Y:S02]  /*00d0*/  SHF.R.S32.HI R9, RZ, 0x1f, R6 ;  /* 0x0000001fff097819 */ /* 0x000fe40000011406 */
[----:B------:R-:W-:Y:S02]  /*00e0*/  ISETP.GE.AND P1, PT, R6, 0x10, PT ;  /* 0x000000100600780c */ /* 0x000fe40003f26270 */
[----:B------:R-:W-:Y:S02]  /*00f0*/  LEA.HI R10, R9, R6, RZ, 0x2 ;  /* 0x00000006090a7211 */ /* 0x000fe400078f10ff */
[----:B------:R-:W-:-:S02]  /*0100*/  LOP3.LUT R9, R8, R11, RZ, 0xfc, !PT ;  /* 0x0000000b08097212 */ /* 0x000fc400078efcff */
[C---:B------:R-:W-:Y:S01]  /*0110*/  LOP3.LUT R13, R10.reuse, 0xfffffffc, RZ, 0xc0, !PT ;  /* 0xfffffffc0a0d7812 */ /* 0x040fe200078ec0ff */
[----:B------:R-:W-:Y:S01]  /*0120*/  IMAD.SHL.U32 R10, R10, 0x4, RZ ;  /* 0x000000040a0a7824 */ /* 0x000fe200078e00ff */
[----:B------:R-:W-:-:S03]  /*0130*/  ISETP.GE.AND P0, PT, R9, 0x4, PT ;  /* 0x000000040900780c */ /* 0x000fc60003f06270 */
[----:B------:R-:W-:Y:S01]  /*0140*/  IMAD.IADD R13, R6, 0x1, -R13 ;  /* 0x00000001060d7824 */ /* 0x000fe200078e0a0d */
[----:B------:R-:W-:Y:S02]  /*0150*/  LOP3.LUT R15, R10, 0xfffffff0, RZ, 0xc0, !PT ;  /* 0xfffffff00a0f7812 */ /* 0x000fe400078ec0ff */
[----:B------:R-:W-:Y:S01]  /*0160*/  ISETP.LT.AND P0, PT, R6, 0x10, !P0 ;  /* 0x000000100600780c */ /* 0x000fe20004701270 */
[----:B------:R-:W-:Y:S02]  /*0170*/  IMAD R10, R9, 0x4, R13 ;  /* 0x00000004090a7824 */ /* 0x000fe400078e020d */
[----:B-----5:R-:W-:Y:S01]  /*0180*/  IMAD.WIDE R4, R13, 0x4, R4 ;  /* 0x000000040d047825 */ /* 0x020fe200078e0204 */
[----:B------:R-:W-:-:S03]  /*0190*/  CS2R R12, SRZ ;  /* 0x00000000000c7805 */ /* 0x000fc6000001ff00 */
[----:B------:R-:W-:-:S04]  /*01a0*/  IMAD.IADD R15, R10, 0x1, R15 ;  /* 0x000000010a0f7824 */ /* 0x000fc800078e020f */
[----:B--2---:R-:W-:Y:S01]  /*01b0*/  IMAD.WIDE R2, R15, 0x4, R2 ;  /* 0x000000040f027825 */ /* 0x004fe200078e0202 */
[----:B------:R-:W-:-:S04]  /*01c0*/  CS2R R14, SRZ ;  /* 0x00000000000e7805 */ /* 0x000fc8000001ff00 */
[----:B------:R1:W2:Y:S04]  /*01d0*/  @P0 LDG.E.EL.64 R12, desc[UR6][R2.64] ;  /* 0x00000006020c0981 */ /* 0x0002a8000c2e1b00 */
[----:B------:R3:W2:Y:S01]  /*01e0*/  @!P1 LDG.E.EL.64 R14, desc[UR6][R4.64] ;  /* 0x00000006040e9981 */ /* 0x0006a2000c2e1b00 */
[----:B------:R-:W4:Y:S01]  /*01f0*/  S2UR UR5, SR_CgaCtaId ;  /* 0x00000000000579c3 */ /* 0x000f220000008800 */
[----:B------:R-:W-:Y:S01]  /*0200*/  IMAD.SHL.U32 R6, R16, 0x8, RZ ;  /* 0x0000000810067824 */ /* 0x000fe200078e00ff */
[----:B------:R-:W-:-:S04]  /*0210*/  SHF.R.U32.HI R9, RZ, 0x1, R16 ;  /* 0x00000001ff097819 */ /* 0x000fc80000011610 */
[----:B------:R-:W-:Y:S02]  /*0220*/  SGXT.U32 R9, R9, 0x4 ;  /* 0x000000040909781a */ /* 0x000fe40000000000 */
[----:B------:R-:W-:Y:S01]  /*0230*/  LOP3.LUT R6, R6, 0x38, RZ, 0xc0, !PT ;  /* 0x0000003806067812 */ /* 0x000fe200078ec0ff */
[----:B------:R-:W-:Y:S01]  /*0240*/  UMOV UR4, 0x400 ;  /* 0x0000040000047882 */ /* 0x000fe20000000000 */
[----:B------:R-:W-:Y:S02]  /*0250*/  LOP3.LUT R9, R0, R9, RZ, 0xfc, !PT ;  /* 0x0000000900097212 */ /* 0x000fe400078efcff */
[C---:B------:R-:W-:Y:S02]  /*0260*/  LOP3.LUT R11, R6.reuse, R11, RZ, 0xfc, !PT ;  /* 0x0000000b060b7212 */ /* 0x040fe400078efcff */
[C---:B------:R-:W-:Y:S02]  /*0270*/  LOP3.LUT R0, R6.reuse, 0x4, RZ, 0xfc, !PT ;  /* 0x0000000406007812 */ /* 0x040fe400078efcff */
[----:B------:R-:W-:-:S02]  /*0280*/  LEA.HI R6, R6, R11, RZ, 0x1e ;  /* 0x0000000b06067211 */ /* 0x000fc400078ff0ff */
[----:B------:R-:W-:Y:S01]  /*0290*/  LEA.HI R0, R0, R11, RZ, 0x1e ;  /* 0x0000000b00007211 */ /* 0x000fe200078ff0ff */
[----:B----4-:R-:W-:-:S06]  /*02a0*/  UPRMT UR4, UR5, 0x654, UR4 ;  /* 0x0000065405047896 */ /* 0x010fcc0008000004 */
[----:B-1----:R-:W-:Y:S02]  /*02b0*/  LEA R3, R6, UR4, 0x2 ;  /* 0x0000000406037c11 */ /* 0x002fe4000f8e10ff */
[----:B------:R-:W-:Y:S02]  /*02c0*/  LEA R0, R0, UR4, 0x2 ;  /* 0x0000000400007c11 */ /* 0x000fe4000f8e10ff */
[----:B------:R-:W-:Y:S02]  /*02d0*/  LOP3.LUT R8, R8, 0x2, R7, 0xf8, !PT ;  /* 0x0000000208087812 */ /* 0x000fe400078ef807 */
[----:B---3--:R-:W-:Y:S02]  /*02e0*/  SHF.R.U32.HI R4, RZ, 0x2, R7 ;  /* 0x00000002ff047819 */ /* 0x008fe40000011607 */
[----:B------:R-:W-:Y:S02]  /*02f0*/  ISETP.GE.AND P0, PT, R8, 0x4, PT ;  /* 0x000000040800780c */ /* 0x000fe40003f06270 */
[----:B------:R-:W-:-:S02]  /*0300*/  LOP3.LUT R7, R7, 0x3e, RZ, 0xc0, !PT ;  /* 0x0000003e07077812 */ /* 0x000fc400078ec0ff */
[----:B------:R-:W-:Y:S02]  /*0310*/  ISETP.LT.AND P0, PT, R9, 0x10, !P0 ;  /* 0x000000100900780c */ /* 0x000fe40004701270 */
[----:B------:R-:W-:-:S05]  /*0320*/  SGXT.U32 R2, R4, 0x4 ;  /* 0x000000040402781a */ /* 0x000fca0000000000 */
[----:B------:R-:W-:-:S05]  /*0330*/  IMAD.IADD R2, R7, 0x1, R2 ;  /* 0x0000000107027824 */ /* 0x000fca00078e0202 */
[----:B------:R-:W-:Y:S01]  /*0340*/  LEA R4, R2, UR4, 0x2 ;  /* 0x0000000402047c11 */ /* 0x000fe2000f8e10ff */
[----:B--2---:R-:W-:Y:S01]  /*0350*/  FADD R12, R14, R12 ;  /* 0x0000000c0e0c7221 */ /* 0x004fe20000000000 */
[----:B------:R-:W-:-:S04]  /*0360*/  FADD R13, R15, R13 ;  /* 0x0000000d0f0d7221 */ /* 0x000fc80000000000 */
[----:B------:R1:W-:Y:S04]  /*0370*/  STS [R3], R12 ;  /* 0x0000000c03007388 */ /* 0x0003e80000000800 */
[----:B------:R1:W-:Y:S01]  /*0380*/  STS [R0+0x10], R13 ;  /* 0x0000100d00007388 */ /* 0x0003e20000000800 */
[----:B------:R-:W-:Y:S06]  /*0390*/  BAR.SYNC.DEFER_BLOCKING 0x0 ;  /* 0x0000000000007b1d */ /* 0x000fec0000010000 */
[----:B-1----:R-:W-:Y:S05]  /*03a0*/  @!P0 EXIT ;  /* 0x000000000000894d */ /* 0x002fea0003800000 */
[----:B------:R-:W-:Y:S01]  /*03b0*/  LDS R6, [R4] ;  /* 0x0000000004067984 */ /* 0x000fe20000000800 */
[----:B------:R-:W0:Y:S01]  /*03c0*/  LDC.64 R2, c[0x0][0x220] ;  /* 0x00008800ff027b82 */ /* 0x000e220000000a00 */
[----:B------:R-:W-:Y:S02]  /*03d0*/  IMAD R9, R9, 0x4, R8 ;  /* 0x0000000409097824 */ /* 0x000fe400078e0208 */
[----:B------:R-:W1:Y:S02]  /*03e0*/  LDS R7, [R4+0x4] ;  /* 0x0000040004077984 */ /* 0x000e640000000800 */
[----:B0-----:R-:W-:-:S05]  /*03f0*/  IMAD.WIDE R2, R9, 0x4, R2 ;  /* 0x0000000409027825 */ /* 0x001fca00078e0202 */
[----:B-1----:R-:W-:Y:S01]  /*0400*/  STG.E.64 desc[UR6][R2.64], R6 ;  /* 0x0000000602007986 */ /* 0x002fe2000c101b06 */
[----:B------:R-:W-:Y:S05]  /*0410*/  EXIT ;  /* 0x000000000000794d */ /* 0x000fea0003800000 */
.L_x_0:
[----:B------:R-:W-:-:S00]  /*0420*/  BRA `(.L_x_0) ;  /* 0xfffffffc00fc7947 */ /* 0x000fc0000383ffff */
[----:B------:R-:W-:-:S00]  /*0430*/  NOP ;  /* 0x0000000000007918 */ /* 0x000fc00000000000 */
        /* <DEDUP_REMOVED lines=12> */
.L_x_1:


//--------------------- .nv.shared.triton_poi_fused_cat_clone_2 --------------------------
	.section	.nv.shared.triton_poi_fused_cat_clone_2,"aw",@nobits
	.sectionflags	@""
	.align	16
	.zero		1024


//--------------------- .nv.constant0.triton_poi_fused_cat_clone_2 --------------------------
	.section	.nv.constant0.triton_poi_fused_cat_clone_2,"a",@progbits
	.sectionflags	@""
	.align	4
.nv.constant0.triton_poi_fused_cat_clone_2:
	.zero		560
